//
// Generated by NVIDIA NVVM Compiler
//
// Compiler Build ID: CL-36424714
// Cuda compilation tools, release 13.0, V13.0.88
// Based on NVVM 20.0.0
//

.version 9.0
.target sm_100
.address_size 64

	// .globl	_Z16greyscale_kernelPhS_ii

.visible .entry _Z16greyscale_kernelPhS_ii(
	.param .u64 .ptr .align 1 _Z16greyscale_kernelPhS_ii_param_0,
	.param .u64 .ptr .align 1 _Z16greyscale_kernelPhS_ii_param_1,
	.param .u32 _Z16greyscale_kernelPhS_ii_param_2,
	.param .u32 _Z16greyscale_kernelPhS_ii_param_3
)
{
	.reg .pred 	%p<4>;
	.reg .b16 	%rs<4>;
	.reg .b32 	%r<14>;
	.reg .b64 	%rd<9>;
	.reg .b64 	%fd<7>;

	ld.param.u64 	%rd1, [_Z16greyscale_kernelPhS_ii_param_0];
	ld.param.u64 	%rd2, [_Z16greyscale_kernelPhS_ii_param_1];
	ld.param.u32 	%r3, [_Z16greyscale_kernelPhS_ii_param_2];
	ld.param.u32 	%r4, [_Z16greyscale_kernelPhS_ii_param_3];
	mov.u32 	%r5, %ctaid.y;
	mov.u32 	%r6, %ntid.y;
	mov.u32 	%r7, %tid.y;
	mad.lo.s32 	%r1, %r5, %r6, %r7;
	mov.u32 	%r8, %ctaid.x;
	mov.u32 	%r9, %ntid.x;
	mov.u32 	%r10, %tid.x;
	mad.lo.s32 	%r2, %r8, %r9, %r10;
	setp.ge.s32 	%p1, %r1, %r4;
	setp.ge.s32 	%p2, %r2, %r3;
	or.pred  	%p3, %p2, %p1;
	@%p3 bra 	$L__BB0_2;
	cvta.to.global.u64 	%rd3, %rd1;
	cvta.to.global.u64 	%rd4, %rd2;
	mad.lo.s32 	%r11, %r3, %r1, %r2;
	mul.lo.s32 	%r12, %r11, 3;
	cvt.s64.s32 	%rd5, %r12;
	add.s64 	%rd6, %rd3, %rd5;
	ld.global.u8 	%rs1, [%rd6];
	ld.global.u8 	%rs2, [%rd6+1];
	ld.global.u8 	%rs3, [%rd6+2];
	cvt.rn.f64.u16 	%fd1, %rs1;
	cvt.rn.f64.u16 	%fd2, %rs2;
	mul.f64 	%fd3, %fd2, 0d3FE70A3D70A3D70A;
	fma.rn.f64 	%fd4, %fd1, 0d3FCAE147AE147AE1, %fd3;
	cvt.rn.f64.u16 	%fd5, %rs3;
	fma.rn.f64 	%fd6, %fd5, 0d3FB1EB851EB851EC, %fd4;
	cvt.rzi.u32.f64 	%r13, %fd6;
	cvt.s64.s32 	%rd7, %r11;
	add.s64 	%rd8, %rd4, %rd7;
	st.global.u8 	[%rd8], %r13;
$L__BB0_2:
	ret;

}


// ===== COMPILED SASS (sm_100) =====

	.target	sm_100

	.elftype	@"ET_EXEC"


//--------------------- .note.nv.tkinfo           --------------------------
	.section	.note.nv.tkinfo,"",@"SHT_NOTE"
	.sectionflags	@"SHF_NOTE_NV_TKINFO"
	.tkinfo
        /*0018*/ 	.word	0x00000002
        /*0030*/ 	.string	""
        /*0030*/ 	.string	"ptxas"
        /*0030*/ 	.string	"Cuda compilation tools, release 13.0, V13.0.88"
        /*0030*/ 	.string	"Build cuda_13.0.r13.0/compiler.36424714_0"
        /*0030*/ 	.string	"-arch sm_100 -m 64 "



//--------------------- .note.nv.cuinfo           --------------------------
	.section	.note.nv.cuinfo,"",@"SHT_NOTE"
	.sectionflags	@"SHF_NOTE_NV_CUINFO"
        /*0018*/ 	.short	0x0002
        /*001a*/ 	.short	0x0064
        /*001c*/ 	.short	0x0082
	.zero		2


//--------------------- .nv.info                  --------------------------
	.section	.nv.info,"",@"SHT_CUDA_INFO"
	.align	4


	//----- nvinfo : EIATTR_REGCOUNT
	.align		4
        /*0000*/ 	.byte	0x04, 0x2f
        /*0002*/ 	.short	(.L_1 - .L_0)
	.align		4
.L_0:
        /*0004*/ 	.word	index@(_Z16greyscale_kernelPhS_ii)
        /*0008*/ 	.word	0x0000000e


	//----- nvinfo : EIATTR_FRAME_SIZE
	.align		4
.L_1:
        /*000c*/ 	.byte	0x04, 0x11
        /*000e*/ 	.short	(.L_3 - .L_2)
	.align		4
.L_2:
        /*0010*/ 	.word	index@(_Z16greyscale_kernelPhS_ii)
        /*0014*/ 	.word	0x00000000


	//----- nvinfo : EIATTR_MIN_STACK_SIZE
	.align		4
.L_3:
        /*0018*/ 	.byte	0x04, 0x12
        /*001a*/ 	.short	(.L_5 - .L_4)
	.align		4
.L_4:
        /*001c*/ 	.word	index@(_Z16greyscale_kernelPhS_ii)
        /*0020*/ 	.word	0x00000000
.L_5:


//--------------------- .nv.compat                --------------------------
	.section	.nv.compat,"",@"SHT_CUDA_COMPAT_INFO"
	.align	4
        /*0000*/ 	.byte	0x02, 0x09, 0x00, 0x00, 0x02, 0x02, 0x01, 0x00, 0x02, 0x05, 0x05, 0x00, 0x03, 0x07, 0x01, 0x01
        /*0010*/ 	.byte	0x02, 0x03, 0x00, 0x00, 0x02, 0x06, 0x01, 0x00, 0x04, 0x0b, 0x08, 0x00, 0x01, 0x00, 0x00, 0x00
        /*0020*/ 	.byte	0x00, 0x00, 0x00, 0x00


//--------------------- .nv.info._Z16greyscale_kernelPhS_ii --------------------------
	.section	.nv.info._Z16greyscale_kernelPhS_ii,"",@"SHT_CUDA_INFO"
	.sectionflags	@""
	.align	4


	//----- nvinfo : EIATTR_CUDA_API_VERSION
	.align		4
        /*0000*/ 	.byte	0x04, 0x37
        /*0002*/ 	.short	(.L_7 - .L_6)
.L_6:
        /*0004*/ 	.word	0x00000082


	//----- nvinfo : EIATTR_KPARAM_INFO
	.align		4
.L_7:
        /*0008*/ 	.byte	0x04, 0x17
        /*000a*/ 	.short	(.L_9 - .L_8)
.L_8:
        /*000c*/ 	.word	0x00000000
        /*0010*/ 	.short	0x0003
        /*0012*/ 	.short	0x0014
        /*0014*/ 	.byte	0x00, 0xf0, 0x11, 0x00


	//----- nvinfo : EIATTR_KPARAM_INFO
	.align		4
.L_9:
        /*0018*/ 	.byte	0x04, 0x17
        /*001a*/ 	.short	(.L_11 - .L_10)
.L_10:
        /*001c*/ 	.word	0x00000000
        /*0020*/ 	.short	0x0002
        /*0022*/ 	.short	0x0010
        /*0024*/ 	.byte	0x00, 0xf0, 0x11, 0x00


	//----- nvinfo : EIATTR_KPARAM_INFO
	.align		4
.L_11:
        /*0028*/ 	.byte	0x04, 0x17
        /*002a*/ 	.short	(.L_13 - .L_12)
.L_12:
        /*002c*/ 	.word	0x00000000
        /*0030*/ 	.short	0x0001
        /*0032*/ 	.short	0x0008
        /*0034*/ 	.byte	0x00, 0xf5, 0x21, 0x00


	//----- nvinfo : EIATTR_KPARAM_INFO
	.align		4
.L_13:
        /*0038*/ 	.byte	0x04, 0x17
        /*003a*/ 	.short	(.L_15 - .L_14)
.L_14:
        /*003c*/ 	.word	0x00000000
        /*0040*/ 	.short	0x0000
        /*0042*/ 	.short	0x0000
        /*0044*/ 	.byte	0x00, 0xf5, 0x21, 0x00


	//----- nvinfo : EIATTR_SPARSE_MMA_MASK
	.align		4
.L_15:
        /*0048*/ 	.byte	0x03, 0x50
        /*004a*/ 	.short	0x0000


	//----- nvinfo : EIATTR_MAXREG_COUNT
	.align		4
        /*004c*/ 	.byte	0x03, 0x1b
        /*004e*/ 	.short	0x00ff


	//----- nvinfo : EIATTR_MERCURY_ISA_VERSION
	.align		4
        /*0050*/ 	.byte	0x03, 0x5f
        /*0052*/ 	.short	0x0101


	//----- nvinfo : EIATTR_VRC_CTA_INIT_COUNT
	.align		4
        /*0054*/ 	.byte	0x02, 0x4a
	.zero		1
	.zero		1


	//----- nvinfo : EIATTR_EXIT_INSTR_OFFSETS
	.align		4
        /*0058*/ 	.byte	0x04, 0x1c
        /*005a*/ 	.short	(.L_17 - .L_16)


	//   ....[0]....
.L_16:
        /*005c*/ 	.word	0x000000c0


	//   ....[1]....
        /*0060*/ 	.word	0x00000260


	//----- nvinfo : EIATTR_CBANK_PARAM_SIZE
	.align		4
.L_17:
        /*0064*/ 	.byte	0x03, 0x19
        /*0066*/ 	.short	0x0018


	//----- nvinfo : EIATTR_PARAM_CBANK
	.align		4
        /*0068*/ 	.byte	0x04, 0x0a
        /*006a*/ 	.short	(.L_19 - .L_18)
	.align		4
.L_18:
        /*006c*/ 	.word	index@(.nv.constant0._Z16greyscale_kernelPhS_ii)
        /*0070*/ 	.short	0x0380
        /*0072*/ 	.short	0x0018


	//----- nvinfo : EIATTR_SW_WAR
	.align		4
.L_19:
        /*0074*/ 	.byte	0x04, 0x36
        /*0076*/ 	.short	(.L_21 - .L_20)
.L_20:
        /*0078*/ 	.word	0x00000008
.L_21:


//--------------------- .nv.callgraph             --------------------------
	.section	.nv.callgraph,"",@"SHT_CUDA_CALLGRAPH"
	.align	4
	.sectionentsize	8
	.align		4
        /*0000*/ 	.word	0x00000000
	.align		4
        /*0004*/ 	.word	0xffffffff
	.align		4
        /*0008*/ 	.word	0x00000000
	.align		4
        /*000c*/ 	.word	0xfffffffe
	.align		4
        /*0010*/ 	.word	0x00000000
	.align		4
        /*0014*/ 	.word	0xfffffffd
	.align		4
        /*0018*/ 	.word	0x00000000
	.align		4
        /*001c*/ 	.word	0xfffffffc


//--------------------- .text._Z16greyscale_kernelPhS_ii --------------------------
	.section	.text._Z16greyscale_kernelPhS_ii,"ax",@progbits
	.align	128
        .global         _Z16greyscale_kernelPhS_ii
        .type           _Z16greyscale_kernelPhS_ii,@function
        .size           _Z16greyscale_kernelPhS_ii,(.L_x_1 - _Z16greyscale_kernelPhS_ii)
        .other          _Z16greyscale_kernelPhS_ii,@"STO_CUDA_ENTRY STV_DEFAULT"
_Z16greyscale_kernelPhS_ii:
.text._Z16greyscale_kernelPhS_ii:
[----:B------:R-:W-:Y:S01]  /*0000*/  LDC R1, c[0x0][0x37c] ;  /* 0x0000df00ff017b82 */ /* 0x000fe20000000800 */
[----:B------:R-:W0:Y:S07]  /*0010*/  S2R R3, SR_TID.Y ;  /* 0x0000000000037919 */ /* 0x000e2e0000002200 */
[----:B------:R-:W0:Y:S01]  /*0020*/  S2UR UR4, SR_CTAID.Y ;  /* 0x00000000000479c3 */ /* 0x000e220000002600 */
[----:B------:R-:W1:Y:S01]  /*0030*/  LDCU.64 UR6, c[0x0][0x390] ;  /* 0x00007200ff0677ac */ /* 0x000e620008000a00 */
[----:B------:R-:W2:Y:S06]  /*0040*/  S2R R5, SR_TID.X ;  /* 0x0000000000057919 */ /* 0x000eac0000002100 */
[----:B------:R-:W0:Y:S08]  /*0050*/  LDC R0, c[0x0][0x364] ;  /* 0x0000d900ff007b82 */ /* 0x000e300000000800 */
[----:B------:R-:W2:Y:S08]  /*0060*/  S2UR UR5, SR_CTAID.X ;  /* 0x00000000000579c3 */ /* 0x000eb00000002500 */
[----:B------:R-:W2:Y:S01]  /*0070*/  LDC R2, c[0x0][0x360] ;  /* 0x0000d800ff027b82 */ /* 0x000ea20000000800 */
[----:B0-----:R-:W-:-:S05]  /*0080*/  IMAD R0, R0, UR4, R3 ;  /* 0x0000000400007c24 */ /* 0x001fca000f8e0203 */
[----:B-1----:R-:W-:Y:S01]  /*0090*/  ISETP.GE.AND P0, PT, R0, UR7, PT ;  /* 0x0000000700007c0c */ /* 0x002fe2000bf06270 */
[----:B--2---:R-:W-:-:S05]  /*00a0*/  IMAD R3, R2, UR5, R5 ;  /* 0x0000000502037c24 */ /* 0x004fca000f8e0205 */
[----:B------:R-:W-:-:S13]  /*00b0*/  ISETP.GE.OR P0, PT, R3, UR6, P0 ;  /* 0x0000000603007c0c */ /* 0x000fda0008706670 */
[----:B------:R-:W-:Y:S05]  /*00c0*/  @P0 EXIT ;  /* 0x000000000000094d */ /* 0x000fea0003800000 */
[----:B------:R-:W0:Y:S01]  /*00d0*/  LDCU.128 UR8, c[0x0][0x380] ;  /* 0x00007000ff0877ac */ /* 0x000e220008000c00 */
[----:B------:R-:W-:Y:S01]  /*00e0*/  IMAD R0, R0, UR6, R3 ;  /* 0x0000000600007c24 */ /* 0x000fe2000f8e0203 */
[----:B------:R-:W1:Y:S03]  /*00f0*/  LDCU.64 UR4, c[0x0][0x358] ;  /* 0x00006b00ff0477ac */ /* 0x000e660008000a00 */
[----:B------:R-:W-:-:S05]  /*0100*/  IMAD R3, R0, 0x3, RZ ;  /* 0x0000000300037824 */ /* 0x000fca00078e02ff */
[----:B0-----:R-:W-:-:S04]  /*0110*/  IADD3 R2, P0, PT, R3, UR8, RZ ;  /* 0x0000000803027c10 */ /* 0x001fc8000ff1e0ff */
[----:B------:R-:W-:-:S05]  /*0120*/  LEA.HI.X.SX32 R3, R3, UR9, 0x1, P0 ;  /* 0x0000000903037c11 */ /* 0x000fca00080f0eff */
[----:B-1----:R-:W2:Y:S04]  /*0130*/  LDG.E.U8 R11, desc[UR4][R2.64+0x1] ;  /* 0x00000104020b7981 */ /* 0x002ea8000c1e1100 */
[----:B------:R-:W3:Y:S04]  /*0140*/  LDG.E.U8 R10, desc[UR4][R2.64] ;  /* 0x00000004020a7981 */ /* 0x000ee8000c1e1100 */
[----:B------:R0:W4:Y:S01]  /*0150*/  LDG.E.U8 R8, desc[UR4][R2.64+0x2] ;  /* 0x0000020402087981 */ /* 0x000122000c1e1100 */
[----:B------:R-:W-:Y:S01]  /*0160*/  UMOV UR8, 0x70a3d70a ;  /* 0x70a3d70a00087882 */ /* 0x000fe20000000000 */
[----:B------:R-:W-:Y:S01]  /*0170*/  UMOV UR9, 0x3fe70a3d ;  /* 0x3fe70a3d00097882 */ /* 0x000fe20000000000 */
[----:B0-----:R-:W-:-:S04]  /*0180*/  IADD3 R2, P0, PT, R0, UR10, RZ ;  /* 0x0000000a00027c10 */ /* 0x001fc8000ff1e0ff */
[----:B------:R-:W-:Y:S01]  /*0190*/  LEA.HI.X.SX32 R3, R0, UR11, 0x1, P0 ;  /* 0x0000000b00037c11 */ /* 0x000fe200080f0eff */
[----:B--2---:R-:W0:Y:S08]  /*01a0*/  I2F.F64.U16 R6, R11 ;  /* 0x0000000b00067312 */ /* 0x004e300000101800 */
[----:B---3--:R-:W1:Y:S01]  /*01b0*/  I2F.F64.U16 R4, R10 ;  /* 0x0000000a00047312 */ /* 0x008e620000101800 */
[----:B0-----:R-:W-:-:S07]  /*01c0*/  DMUL R6, R6, UR8 ;  /* 0x0000000806067c28 */ /* 0x001fce0008000000 */
[----:B----4-:R-:W0:Y:S01]  /*01d0*/  I2F.F64.U16 R8, R8 ;  /* 0x0000000800087312 */ /* 0x010e220000101800 */
[----:B------:R-:W-:Y:S01]  /*01e0*/  UMOV UR8, 0xae147ae1 ;  /* 0xae147ae100087882 */ /* 0x000fe20000000000 */
[----:B------:R-:W-:Y:S02]  /*01f0*/  UMOV UR9, 0x3fcae147 ;  /* 0x3fcae14700097882 */ /* 0x000fe40000000000 */
[----:B-1----:R-:W-:Y:S01]  /*0200*/  DFMA R4, R4, UR8, R6 ;  /* 0x0000000804047c2b */ /* 0x002fe20008000006 */
[----:B------:R-:W-:Y:S01]  /*0210*/  UMOV UR8, 0x1eb851ec ;  /* 0x1eb851ec00087882 */ /* 0x000fe20000000000 */
[----:B------:R-:W-:-:S06]  /*0220*/  UMOV UR9, 0x3fb1eb85 ;  /* 0x3fb1eb8500097882 */ /* 0x000fcc0000000000 */
[----:B0-----:R-:W-:-:S10]  /*0230*/  DFMA R4, R8, UR8, R4 ;  /* 0x0000000808047c2b */ /* 0x001fd40008000004 */
[----:B------:R-:W0:Y:S02]  /*0240*/  F2I.U32.F64.TRUNC R5, R4 ;  /* 0x0000000400057311 */ /* 0x000e24000030d000 */
[----:B0-----:R-:W-:Y:S01]  /*0250*/  STG.E.U8 desc[UR4][R2.64], R5 ;  /* 0x0000000502007986 */ /* 0x001fe2000c101104 */
[----:B------:R-:W-:Y:S05]  /*0260*/  EXIT ;  /* 0x000000000000794d */ /* 0x000fea0003800000 */
.L_x_0:
[----:B------:R-:W-:-:S00]  /*0270*/  BRA `(.L_x_0) ;  /* 0xfffffffc00fc7947 */ /* 0x000fc0000383ffff */
[----:B------:R-:W-:-:S00]  /*0280*/  NOP ;  /* 0x0000000000007918 */ /* 0x000fc00000000000 */
[----:B------:R-:W-:-:S00]  /*0290*/  NOP ;  /* 0x0000000000007918 */ /* 0x000fc00000000000 */
[----:B------:R-:W-:-:S00]  /*02a0*/  NOP ;  /* 0x0000000000007918 */ /* 0x000fc00000000000 */
[----:B------:R-:W-:-:S00]  /*02b0*/  NOP ;  /* 0x0000000000007918 */ /* 0x000fc00000000000 */
[----:B------:R-:W-:-:S00]  /*02c0*/  NOP ;  /* 0x0000000000007918 */ /* 0x000fc00000000000 */
[----:B------:R-:W-:-:S00]  /*02d0*/  NOP ;  /* 0x0000000000007918 */ /* 0x000fc00000000000 */
[----:B------:R-:W-:-:S00]  /*02e0*/  NOP ;  /* 0x0000000000007918 */ /* 0x000fc00000000000 */
[----:B------:R-:W-:-:S00]  /*02f0*/  NOP ;  /* 0x0000000000007918 */ /* 0x000fc00000000000 */
.L_x_1:


//--------------------- .nv.shared.reserved.0     --------------------------
	.section	.nv.shared.reserved.0,"aw",@nobits
	.weak		__nv_reservedSMEM_offset_0_alias
	.size		__nv_reservedSMEM_offset_0_alias, 0, 64
	.other		__nv_reservedSMEM_offset_0_alias,@"STO_CUDA_RESERVED_SHARED STV_DEFAULT"
__nv_reservedSMEM_offset_0_alias:
	.zero		0
	.zero		64


//--------------------- .nv.constant0._Z16greyscale_kernelPhS_ii --------------------------
	.section	.nv.constant0._Z16greyscale_kernelPhS_ii,"a",@progbits
	.sectionflags	@""
	.align	4
.nv.constant0._Z16greyscale_kernelPhS_ii:
	.zero		920


//--------------------- SYMBOLS --------------------------

	.type		.nv.reservedSmem.offset0,@object
	.size		.nv.reservedSmem.offset0,0x4
